//
// Generated by NVIDIA NVVM Compiler
//
// Compiler Build ID: CL-36424714
// Cuda compilation tools, release 13.0, V13.0.88
// Based on NVVM 20.0.0
//

.version 9.0
.target sm_100
.address_size 64

	// .globl	_Z12shiftIndicesPllll

.visible .entry _Z12shiftIndicesPllll(
	.param .u64 .ptr .align 1 _Z12shiftIndicesPllll_param_0,
	.param .u64 _Z12shiftIndicesPllll_param_1,
	.param .u64 _Z12shiftIndicesPllll_param_2,
	.param .u64 _Z12shiftIndicesPllll_param_3
)
{
	.reg .pred 	%p<4>;
	.reg .b32 	%r<11>;
	.reg .b64 	%rd<25>;

	ld.param.u64 	%rd10, [_Z12shiftIndicesPllll_param_0];
	ld.param.u64 	%rd11, [_Z12shiftIndicesPllll_param_1];
	ld.param.u64 	%rd12, [_Z12shiftIndicesPllll_param_2];
	ld.param.u64 	%rd13, [_Z12shiftIndicesPllll_param_3];
	mov.u32 	%r1, %tid.x;
	mov.u32 	%r2, %ntid.x;
	mov.u32 	%r3, %ctaid.x;
	mad.lo.s32 	%r4, %r2, %r3, %r1;
	cvt.u64.u32 	%rd1, %r4;
	setp.le.s64 	%p1, %rd13, %rd1;
	@%p1 bra 	$L__BB0_8;
	shr.u64 	%rd14, %rd13, 1;
	add.s64 	%rd15, %rd11, %rd1;
	sub.s64 	%rd2, %rd15, %rd14;
	or.b64  	%rd16, %rd2, %rd12;
	and.b64  	%rd17, %rd16, -4294967296;
	setp.ne.s64 	%p2, %rd17, 0;
	@%p2 bra 	$L__BB0_3;
	cvt.u32.u64 	%r5, %rd12;
	cvt.u32.u64 	%r6, %rd2;
	rem.u32 	%r7, %r6, %r5;
	cvt.u64.u32 	%rd23, %r7;
	bra.uni 	$L__BB0_4;
$L__BB0_3:
	rem.s64 	%rd23, %rd2, %rd12;
$L__BB0_4:
	add.s64 	%rd6, %rd23, %rd12;
	or.b64  	%rd18, %rd6, %rd12;
	and.b64  	%rd19, %rd18, -4294967296;
	setp.ne.s64 	%p3, %rd19, 0;
	@%p3 bra 	$L__BB0_6;
	cvt.u32.u64 	%r8, %rd12;
	cvt.u32.u64 	%r9, %rd6;
	rem.u32 	%r10, %r9, %r8;
	cvt.u64.u32 	%rd24, %r10;
	bra.uni 	$L__BB0_7;
$L__BB0_6:
	rem.s64 	%rd24, %rd6, %rd12;
$L__BB0_7:
	cvta.to.global.u64 	%rd20, %rd10;
	shl.b64 	%rd21, %rd1, 3;
	add.s64 	%rd22, %rd20, %rd21;
	st.global.u64 	[%rd22], %rd24;
$L__BB0_8:
	ret;

}


// ===== COMPILED SASS (sm_100) =====

	.target	sm_100

	.elftype	@"ET_EXEC"


//--------------------- .note.nv.tkinfo           --------------------------
	.section	.note.nv.tkinfo,"",@"SHT_NOTE"
	.sectionflags	@"SHF_NOTE_NV_TKINFO"
	.tkinfo
        /*0018*/ 	.word	0x00000002
        /*0030*/ 	.string	""
        /*0030*/ 	.string	"ptxas"
        /*0030*/ 	.string	"Cuda compilation tools, release 13.0, V13.0.88"
        /*0030*/ 	.string	"Build cuda_13.0.r13.0/compiler.36424714_0"
        /*0030*/ 	.string	"-arch sm_100 -m 64 "



//--------------------- .note.nv.cuinfo           --------------------------
	.section	.note.nv.cuinfo,"",@"SHT_NOTE"
	.sectionflags	@"SHF_NOTE_NV_CUINFO"
        /*0018*/ 	.short	0x0002
        /*001a*/ 	.short	0x0064
        /*001c*/ 	.short	0x0082
	.zero		2


//--------------------- .nv.info                  --------------------------
	.section	.nv.info,"",@"SHT_CUDA_INFO"
	.align	4


	//----- nvinfo : EIATTR_REGCOUNT
	.align		4
        /*0000*/ 	.byte	0x04, 0x2f
        /*0002*/ 	.short	(.L_1 - .L_0)
	.align		4
.L_0:
        /*0004*/ 	.word	index@(_Z12shiftIndicesPllll)
        /*0008*/ 	.word	0x00000012


	//----- nvinfo : EIATTR_FRAME_SIZE
	.align		4
.L_1:
        /*000c*/ 	.byte	0x04, 0x11
        /*000e*/ 	.short	(.L_3 - .L_2)
	.align		4
.L_2:
        /*0010*/ 	.word	index@($__internal_0_$__cuda_sm20_rem_s64)
        /*0014*/ 	.word	0x00000000


	//----- nvinfo : EIATTR_FRAME_SIZE
	.align		4
.L_3:
        /*0018*/ 	.byte	0x04, 0x11
        /*001a*/ 	.short	(.L_5 - .L_4)
	.align		4
.L_4:
        /*001c*/ 	.word	index@(_Z12shiftIndicesPllll)
        /*0020*/ 	.word	0x00000000


	//----- nvinfo : EIATTR_MIN_STACK_SIZE
	.align		4
.L_5:
        /*0024*/ 	.byte	0x04, 0x12
        /*0026*/ 	.short	(.L_7 - .L_6)
	.align		4
.L_6:
        /*0028*/ 	.word	index@(_Z12shiftIndicesPllll)
        /*002c*/ 	.word	0x00000000
.L_7:


//--------------------- .nv.compat                --------------------------
	.section	.nv.compat,"",@"SHT_CUDA_COMPAT_INFO"
	.align	4
        /*0000*/ 	.byte	0x02, 0x09, 0x00, 0x00, 0x02, 0x02, 0x01, 0x00, 0x02, 0x05, 0x05, 0x00, 0x03, 0x07, 0x01, 0x01
        /*0010*/ 	.byte	0x02, 0x03, 0x00, 0x00, 0x02, 0x06, 0x01, 0x00, 0x04, 0x0b, 0x08, 0x00, 0x09, 0x00, 0x00, 0x00
        /*0020*/ 	.byte	0x00, 0x00, 0x00, 0x00


//--------------------- .nv.info._Z12shiftIndicesPllll --------------------------
	.section	.nv.info._Z12shiftIndicesPllll,"",@"SHT_CUDA_INFO"
	.sectionflags	@""
	.align	4


	//----- nvinfo : EIATTR_CUDA_API_VERSION
	.align		4
        /*0000*/ 	.byte	0x04, 0x37
        /*0002*/ 	.short	(.L_9 - .L_8)
.L_8:
        /*0004*/ 	.word	0x00000082


	//----- nvinfo : EIATTR_KPARAM_INFO
	.align		4
.L_9:
        /*0008*/ 	.byte	0x04, 0x17
        /*000a*/ 	.short	(.L_11 - .L_10)
.L_10:
        /*000c*/ 	.word	0x00000000
        /*0010*/ 	.short	0x0003
        /*0012*/ 	.short	0x0018
        /*0014*/ 	.byte	0x00, 0xf0, 0x21, 0x00


	//----- nvinfo : EIATTR_KPARAM_INFO
	.align		4
.L_11:
        /*0018*/ 	.byte	0x04, 0x17
        /*001a*/ 	.short	(.L_13 - .L_12)
.L_12:
        /*001c*/ 	.word	0x00000000
        /*0020*/ 	.short	0x0002
        /*0022*/ 	.short	0x0010
        /*0024*/ 	.byte	0x00, 0xf0, 0x21, 0x00


	//----- nvinfo : EIATTR_KPARAM_INFO
	.align		4
.L_13:
        /*0028*/ 	.byte	0x04, 0x17
        /*002a*/ 	.short	(.L_15 - .L_14)
.L_14:
        /*002c*/ 	.word	0x00000000
        /*0030*/ 	.short	0x0001
        /*0032*/ 	.short	0x0008
        /*0034*/ 	.byte	0x00, 0xf0, 0x21, 0x00


	//----- nvinfo : EIATTR_KPARAM_INFO
	.align		4
.L_15:
        /*0038*/ 	.byte	0x04, 0x17
        /*003a*/ 	.short	(.L_17 - .L_16)
.L_16:
        /*003c*/ 	.word	0x00000000
        /*0040*/ 	.short	0x0000
        /*0042*/ 	.short	0x0000
        /*0044*/ 	.byte	0x00, 0xf5, 0x21, 0x00


	//----- nvinfo : EIATTR_SPARSE_MMA_MASK
	.align		4
.L_17:
        /*0048*/ 	.byte	0x03, 0x50
        /*004a*/ 	.short	0x0000


	//----- nvinfo : EIATTR_MAXREG_COUNT
	.align		4
        /*004c*/ 	.byte	0x03, 0x1b
        /*004e*/ 	.short	0x00ff


	//----- nvinfo : EIATTR_MERCURY_ISA_VERSION
	.align		4
        /*0050*/ 	.byte	0x03, 0x5f
        /*0052*/ 	.short	0x0101


	//----- nvinfo : EIATTR_VRC_CTA_INIT_COUNT
	.align		4
        /*0054*/ 	.byte	0x02, 0x4a
	.zero		1
	.zero		1


	//----- nvinfo : EIATTR_EXIT_INSTR_OFFSETS
	.align		4
        /*0058*/ 	.byte	0x04, 0x1c
        /*005a*/ 	.short	(.L_19 - .L_18)


	//   ....[0]....
.L_18:
        /*005c*/ 	.word	0x00000080


	//   ....[1]....
        /*0060*/ 	.word	0x00000550


	//----- nvinfo : EIATTR_CRS_STACK_SIZE
	.align		4
.L_19:
        /*0064*/ 	.byte	0x04, 0x1e
        /*0066*/ 	.short	(.L_21 - .L_20)
.L_20:
        /*0068*/ 	.word	0x00000000


	//----- nvinfo : EIATTR_CBANK_PARAM_SIZE
	.align		4
.L_21:
        /*006c*/ 	.byte	0x03, 0x19
        /*006e*/ 	.short	0x0020


	//----- nvinfo : EIATTR_PARAM_CBANK
	.align		4
        /*0070*/ 	.byte	0x04, 0x0a
        /*0072*/ 	.short	(.L_23 - .L_22)
	.align		4
.L_22:
        /*0074*/ 	.word	index@(.nv.constant0._Z12shiftIndicesPllll)
        /*0078*/ 	.short	0x0380
        /*007a*/ 	.short	0x0020


	//----- nvinfo : EIATTR_SW_WAR
	.align		4
.L_23:
        /*007c*/ 	.byte	0x04, 0x36
        /*007e*/ 	.short	(.L_25 - .L_24)
.L_24:
        /*0080*/ 	.word	0x00000008
.L_25:


//--------------------- .nv.callgraph             --------------------------
	.section	.nv.callgraph,"",@"SHT_CUDA_CALLGRAPH"
	.align	4
	.sectionentsize	8
	.align		4
        /*0000*/ 	.word	0x00000000
	.align		4
        /*0004*/ 	.word	0xffffffff
	.align		4
        /*0008*/ 	.word	0x00000000
	.align		4
        /*000c*/ 	.word	0xfffffffe
	.align		4
        /*0010*/ 	.word	0x00000000
	.align		4
        /*0014*/ 	.word	0xfffffffd
	.align		4
        /*0018*/ 	.word	0x00000000
	.align		4
        /*001c*/ 	.word	0xfffffffc


//--------------------- .text._Z12shiftIndicesPllll --------------------------
	.section	.text._Z12shiftIndicesPllll,"ax",@progbits
	.align	128
        .global         _Z12shiftIndicesPllll
        .type           _Z12shiftIndicesPllll,@function
        .size           _Z12shiftIndicesPllll,(.L_x_7 - _Z12shiftIndicesPllll)
        .other          _Z12shiftIndicesPllll,@"STO_CUDA_ENTRY STV_DEFAULT"
_Z12shiftIndicesPllll:
.text._Z12shiftIndicesPllll:
[----:B------:R-:W-:Y:S01]  /*0000*/  LDC R1, c[0x0][0x37c] ;  /* 0x0000df00ff017b82 */ /* 0x000fe20000000800 */
[----:B------:R-:W0:Y:S01]  /*0010*/  S2R R3, SR_TID.X ;  /* 0x0000000000037919 */ /* 0x000e220000002100 */
[----:B------:R-:W0:Y:S01]  /*0020*/  LDCU UR6, c[0x0][0x360] ;  /* 0x00006c00ff0677ac */ /* 0x000e220008000800 */
[----:B------:R-:W0:Y:S01]  /*0030*/  S2R R0, SR_CTAID.X ;  /* 0x0000000000007919 */ /* 0x000e220000002500 */
[----:B------:R-:W1:Y:S01]  /*0040*/  LDCU.64 UR4, c[0x0][0x398] ;  /* 0x00007300ff0477ac */ /* 0x000e620008000a00 */
[----:B0-----:R-:W-:-:S05]  /*0050*/  IMAD R3, R0, UR6, R3 ;  /* 0x0000000600037c24 */ /* 0x001fca000f8e0203 */
[----:B-1----:R-:W-:-:S04]  /*0060*/  ISETP.GE.U32.AND P0, PT, R3, UR4, PT ;  /* 0x0000000403007c0c */ /* 0x002fc8000bf06070 */
[----:B------:R-:W-:-:S13]  /*0070*/  ISETP.GE.AND.EX P0, PT, RZ, UR5, PT, P0 ;  /* 0x00000005ff007c0c */ /* 0x000fda000bf06300 */
[----:B------:R-:W-:Y:S05]  /*0080*/  @P0 EXIT ;  /* 0x000000000000094d */ /* 0x000fea0003800000 */
[----:B------:R-:W0:Y:S01]  /*0090*/  LDC.64 R4, c[0x0][0x388] ;  /* 0x0000e200ff047b82 */ /* 0x000e220000000a00 */
[----:B------:R-:W1:Y:S01]  /*00a0*/  LDCU UR6, c[0x0][0x394] ;  /* 0x00007280ff0677ac */ /* 0x000e620008000800 */
[----:B------:R-:W-:Y:S01]  /*00b0*/  BSSY.RECONVERGENT B0, `(.L_x_0) ;  /* 0x0000024000007945 */ /* 0x000fe20003800200 */
[----:B------:R-:W-:Y:S02]  /*00c0*/  USHF.R.U64 UR4, UR4, 0x1, UR5 ;  /* 0x0000000104047899 */ /* 0x000fe40008001205 */
[----:B------:R-:W-:Y:S01]  /*00d0*/  USHF.R.U32.HI UR5, URZ, 0x1, UR5 ;  /* 0x00000001ff057899 */ /* 0x000fe20008011605 */
[----:B------:R-:W2:Y:S03]  /*00e0*/  LDCU.64 UR8, c[0x0][0x390] ;  /* 0x00007200ff0877ac */ /* 0x000ea60008000a00 */
[----:B0-----:R-:W-:-:S04]  /*00f0*/  IADD3 R2, P0, P1, R4, -UR4, R3 ;  /* 0x8000000404027c10 */ /* 0x001fc8000f91e003 */
[----:B------:R-:W-:-:S04]  /*0100*/  IADD3.X R0, PT, PT, R5, ~UR5, RZ, P0, P1 ;  /* 0x8000000505007c10 */ /* 0x000fc800087e24ff */
[----:B-1----:R-:W-:-:S04]  /*0110*/  LOP3.LUT R4, R0, UR6, RZ, 0xfc, !PT ;  /* 0x0000000600047c12 */ /* 0x002fc8000f8efcff */
[----:B------:R-:W-:-:S13]  /*0120*/  ISETP.NE.U32.AND P0, PT, R4, RZ, PT ;  /* 0x000000ff0400720c */ /* 0x000fda0003f05070 */
[----:B--2---:R-:W-:Y:S05]  /*0130*/  @P0 BRA `(.L_x_1) ;  /* 0x0000000000540947 */ /* 0x004fea0003800000 */
[----:B------:R-:W0:Y:S02]  /*0140*/  LDCU UR4, c[0x0][0x390] ;  /* 0x00007200ff0477ac */ /* 0x000e240008000800 */
[----:B0-----:R-:W0:Y:S01]  /*0150*/  I2F.U32.RP R0, UR4 ;  /* 0x0000000400007d06 */ /* 0x001e220008209000 */
[----:B------:R-:W-:-:S07]  /*0160*/  ISETP.NE.U32.AND P1, PT, RZ, UR4, PT ;  /* 0x00000004ff007c0c */ /* 0x000fce000bf25070 */
[----:B0-----:R-:W0:Y:S02]  /*0170*/  MUFU.RCP R0, R0 ;  /* 0x0000000000007308 */ /* 0x001e240000001000 */
[----:B0-----:R-:W-:-:S06]  /*0180*/  VIADD R4, R0, 0xffffffe ;  /* 0x0ffffffe00047836 */ /* 0x001fcc0000000000 */
[----:B------:R0:W1:Y:S02]  /*0190*/  F2I.FTZ.U32.TRUNC.NTZ R5, R4 ;  /* 0x0000000400057305 */ /* 0x000064000021f000 */
[----:B0-----:R-:W-:Y:S02]  /*01a0*/  IMAD.MOV.U32 R4, RZ, RZ, RZ ;  /* 0x000000ffff047224 */ /* 0x001fe400078e00ff */
[----:B-1----:R-:W-:-:S04]  /*01b0*/  IMAD.MOV R7, RZ, RZ, -R5 ;  /* 0x000000ffff077224 */ /* 0x002fc800078e0a05 */
[----:B------:R-:W-:-:S04]  /*01c0*/  IMAD R7, R7, UR4, RZ ;  /* 0x0000000407077c24 */ /* 0x000fc8000f8e02ff */
[----:B------:R-:W-:-:S06]  /*01d0*/  IMAD.HI.U32 R5, R5, R7, R4 ;  /* 0x0000000705057227 */ /* 0x000fcc00078e0004 */
[----:B------:R-:W-:-:S04]  /*01e0*/  IMAD.HI.U32 R5, R5, R2, RZ ;  /* 0x0000000205057227 */ /* 0x000fc800078e00ff */
[----:B------:R-:W-:-:S04]  /*01f0*/  IMAD.MOV R5, RZ, RZ, -R5 ;  /* 0x000000ffff057224 */ /* 0x000fc800078e0a05 */
[----:B------:R-:W-:Y:S02]  /*0200*/  IMAD R2, R5, UR4, R2 ;  /* 0x0000000405027c24 */ /* 0x000fe4000f8e0202 */
[----:B------:R-:W-:-:S03]  /*0210*/  IMAD.MOV.U32 R5, RZ, RZ, RZ ;  /* 0x000000ffff057224 */ /* 0x000fc600078e00ff */
[----:B------:R-:W-:-:S13]  /*0220*/  ISETP.GE.U32.AND P0, PT, R2, UR4, PT ;  /* 0x0000000402007c0c */ /* 0x000fda000bf06070 */
[----:B------:R-:W-:-:S04]  /*0230*/  @P0 IADD3 R2, PT, PT, R2, -UR4, RZ ;  /* 0x8000000402020c10 */ /* 0x000fc8000fffe0ff */
[----:B------:R-:W-:-:S13]  /*0240*/  ISETP.GE.U32.AND P0, PT, R2, UR4, PT ;  /* 0x0000000402007c0c */ /* 0x000fda000bf06070 */
[----:B------:R-:W-:Y:S01]  /*0250*/  @P0 VIADD R2, R2, -UR4 ;  /* 0x8000000402020c36 */ /* 0x000fe20008000000 */
[----:B------:R-:W-:-:S05]  /*0260*/  @!P1 LOP3.LUT R2, RZ, UR4, RZ, 0x33, !PT ;  /* 0x00000004ff029c12 */ /* 0x000fca000f8e33ff */
[----:B------:R-:W-:Y:S01]  /*0270*/  IMAD.MOV.U32 R4, RZ, RZ, R2 ;  /* 0x000000ffff047224 */ /* 0x000fe200078e0002 */
[----:B------:R-:W-:Y:S06]  /*0280*/  BRA `(.L_x_2) ;  /* 0x0000000000187947 */ /* 0x000fec0003800000 */
.L_x_1:
[----:B------:R-:W-:Y:S01]  /*0290*/  MOV R4, R2 ;  /* 0x0000000200047202 */ /* 0x000fe20000000f00 */
[----:B------:R-:W-:Y:S01]  /*02a0*/  IMAD.MOV.U32 R2, RZ, RZ, R0 ;  /* 0x000000ffff027224 */ /* 0x000fe200078e0000 */
[----:B------:R-:W-:-:S07]  /*02b0*/  MOV R0, 0x2d0 ;  /* 0x000002d000007802 */ /* 0x000fce0000000f00 */
[----:B------:R-:W-:Y:S05]  /*02c0*/  CALL.REL.NOINC `($__internal_0_$__cuda_sm20_rem_s64) ;  /* 0x0000000000a47944 */ /* 0x000fea0003c00000 */
[----:B------:R-:W-:Y:S02]  /*02d0*/  IMAD.MOV.U32 R4, RZ, RZ, R2 ;  /* 0x000000ffff047224 */ /* 0x000fe400078e0002 */
[----:B------:R-:W-:-:S07]  /*02e0*/  IMAD.MOV.U32 R5, RZ, RZ, R7 ;  /* 0x000000ffff057224 */ /* 0x000fce00078e0007 */
.L_x_2:
[----:B------:R-:W-:Y:S05]  /*02f0*/  BSYNC.RECONVERGENT B0 ;  /* 0x0000000000007941 */ /* 0x000fea0003800200 */
.L_x_0:
[----:B------:R-:W0:Y:S01]  /*0300*/  LDCU.64 UR10, c[0x0][0x390] ;  /* 0x00007200ff0a77ac */ /* 0x000e220008000a00 */
[----:B------:R-:W-:Y:S01]  /*0310*/  BSSY.RECONVERGENT B0, `(.L_x_3) ;  /* 0x000001f000007945 */ /* 0x000fe20003800200 */
[----:B------:R-:W1:Y:S01]  /*0320*/  LDCU.64 UR6, c[0x0][0x358] ;  /* 0x00006b00ff0677ac */ /* 0x000e620008000a00 */
[----:B0-----:R-:W-:-:S04]  /*0330*/  IADD3 R7, P0, PT, R4, UR10, RZ ;  /* 0x0000000a04077c10 */ /* 0x001fc8000ff1e0ff */
[----:B------:R-:W-:-:S04]  /*0340*/  IADD3.X R2, PT, PT, R5, UR11, RZ, P0, !PT ;  /* 0x0000000b05027c10 */ /* 0x000fc800087fe4ff */
[----:B------:R-:W-:-:S04]  /*0350*/  LOP3.LUT R0, R2, UR11, RZ, 0xfc, !PT ;  /* 0x0000000b02007c12 */ /* 0x000fc8000f8efcff */
[----:B------:R-:W-:-:S13]  /*0360*/  ISETP.NE.U32.AND P0, PT, R0, RZ, PT ;  /* 0x000000ff0000720c */ /* 0x000fda0003f05070 */
[----:B-1----:R-:W-:Y:S05]  /*0370*/  @P0 BRA `(.L_x_4) ;  /* 0x00000000004c0947 */ /* 0x002fea0003800000 */
[----:B------:R-:W0:Y:S01]  /*0380*/  I2F.U32.RP R2, UR10 ;  /* 0x0000000a00027d06 */ /* 0x000e220008209000 */
[----:B------:R-:W-:Y:S01]  /*0390*/  IMAD.MOV.U32 R4, RZ, RZ, RZ ;  /* 0x000000ffff047224 */ /* 0x000fe200078e00ff */
[----:B------:R-:W-:-:S06]  /*03a0*/  ISETP.NE.U32.AND P1, PT, RZ, UR10, PT ;  /* 0x0000000aff007c0c */ /* 0x000fcc000bf25070 */
[----:B0-----:R-:W0:Y:S02]  /*03b0*/  MUFU.RCP R2, R2 ;  /* 0x0000000200027308 */ /* 0x001e240000001000 */
[----:B0-----:R-:W-:-:S06]  /*03c0*/  IADD3 R5, PT, PT, R2, 0xffffffe, RZ ;  /* 0x0ffffffe02057810 */ /* 0x001fcc0007ffe0ff */
[----:B------:R-:W0:Y:S02]  /*03d0*/  F2I.FTZ.U32.TRUNC.NTZ R5, R5 ;  /* 0x0000000500057305 */ /* 0x000e24000021f000 */
[----:B0-----:R-:W-:-:S04]  /*03e0*/  IMAD.MOV R9, RZ, RZ, -R5 ;  /* 0x000000ffff097224 */ /* 0x001fc800078e0a05 */
[----:B------:R-:W-:-:S04]  /*03f0*/  IMAD R9, R9, UR10, RZ ;  /* 0x0000000a09097c24 */ /* 0x000fc8000f8e02ff */
[----:B------:R-:W-:-:S04]  /*0400*/  IMAD.HI.U32 R0, R5, R9, R4 ;  /* 0x0000000905007227 */ /* 0x000fc800078e0004 */
[----:B------:R-:W-:Y:S02]  /*0410*/  IMAD.MOV.U32 R5, RZ, RZ, RZ ;  /* 0x000000ffff057224 */ /* 0x000fe400078e00ff */
[----:B------:R-:W-:-:S04]  /*0420*/  IMAD.HI.U32 R0, R0, R7, RZ ;  /* 0x0000000700007227 */ /* 0x000fc800078e00ff */
[----:B------:R-:W-:-:S04]  /*0430*/  IMAD.MOV R0, RZ, RZ, -R0 ;  /* 0x000000ffff007224 */ /* 0x000fc800078e0a00 */
[----:B------:R-:W-:-:S05]  /*0440*/  IMAD R4, R0, UR10, R7 ;  /* 0x0000000a00047c24 */ /* 0x000fca000f8e0207 */
[----:B------:R-:W-:-:S13]  /*0450*/  ISETP.GE.U32.AND P0, PT, R4, UR10, PT ;  /* 0x0000000a04007c0c */ /* 0x000fda000bf06070 */
[----:B------:R-:W-:-:S04]  /*0460*/  @P0 IADD3 R4, PT, PT, R4, -UR10, RZ ;  /* 0x8000000a04040c10 */ /* 0x000fc8000fffe0ff */
[----:B------:R-:W-:-:S13]  /*0470*/  ISETP.GE.U32.AND P0, PT, R4, UR10, PT ;  /* 0x0000000a04007c0c */ /* 0x000fda000bf06070 */
[----:B------:R-:W-:Y:S01]  /*0480*/  @P0 VIADD R4, R4, -UR10 ;  /* 0x8000000a04040c36 */ /* 0x000fe20008000000 */
[----:B------:R-:W-:Y:S01]  /*0490*/  @!P1 LOP3.LUT R4, RZ, UR10, RZ, 0x33, !PT ;  /* 0x0000000aff049c12 */ /* 0x000fe2000f8e33ff */
[----:B------:R-:W-:Y:S06]  /*04a0*/  BRA `(.L_x_5) ;  /* 0x0000000000147947 */ /* 0x000fec0003800000 */
.L_x_4:
[----:B------:R-:W-:Y:S01]  /*04b0*/  IMAD.MOV.U32 R4, RZ, RZ, R7 ;  /* 0x000000ffff047224 */ /* 0x000fe200078e0007 */
[----:B------:R-:W-:-:S07]  /*04c0*/  MOV R0, 0x4e0 ;  /* 0x000004e000007802 */ /* 0x000fce0000000f00 */
[----:B------:R-:W-:Y:S05]  /*04d0*/  CALL.REL.NOINC `($__internal_0_$__cuda_sm20_rem_s64) ;  /* 0x0000000000207944 */ /* 0x000fea0003c00000 */
[----:B------:R-:W-:Y:S01]  /*04e0*/  MOV R4, R2 ;  /* 0x0000000200047202 */ /* 0x000fe20000000f00 */
[----:B------:R-:W-:-:S07]  /*04f0*/  IMAD.MOV.U32 R5, RZ, RZ, R7 ;  /* 0x000000ffff057224 */ /* 0x000fce00078e0007 */
.L_x_5:
[----:B------:R-:W-:Y:S05]  /*0500*/  BSYNC.RECONVERGENT B0 ;  /* 0x0000000000007941 */ /* 0x000fea0003800200 */
.L_x_3:
[----:B------:R-:W0:Y:S02]  /*0510*/  LDCU.64 UR4, c[0x0][0x380] ;  /* 0x00007000ff0477ac */ /* 0x000e240008000a00 */
[----:B0-----:R-:W-:-:S04]  /*0520*/  LEA R2, P0, R3, UR4, 0x3 ;  /* 0x0000000403027c11 */ /* 0x001fc8000f8018ff */
[----:B------:R-:W-:-:S05]  /*0530*/  LEA.HI.X R3, R3, UR5, RZ, 0x3, P0 ;  /* 0x0000000503037c11 */ /* 0x000fca00080f1cff */
[----:B------:R-:W-:Y:S01]  /*0540*/  STG.E.64 desc[UR6][R2.64], R4 ;  /* 0x0000000402007986 */ /* 0x000fe2000c101b06 */
[----:B------:R-:W-:Y:S05]  /*0550*/  EXIT ;  /* 0x000000000000794d */ /* 0x000fea0003800000 */
        .weak           $__internal_0_$__cuda_sm20_rem_s64
        .type           $__internal_0_$__cuda_sm20_rem_s64,@function
        .size           $__internal_0_$__cuda_sm20_rem_s64,(.L_x_7 - $__internal_0_$__cuda_sm20_rem_s64)
$__internal_0_$__cuda_sm20_rem_s64:
[----:B------:R-:W-:Y:S02]  /*0560*/  UIADD3 UR4, UP1, UPT, URZ, -UR8, URZ ;  /* 0x80000008ff047290 */ /* 0x000fe4000ff3e0ff */
[----:B------:R-:W-:Y:S02]  /*0570*/  UISETP.GE.AND UP0, UPT, UR9, URZ, UPT ;  /* 0x000000ff0900728c */ /* 0x000fe4000bf06270 */
[----:B------:R-:W-:Y:S02]  /*0580*/  UIADD3.X UR5, UPT, UPT, URZ, ~UR9, URZ, UP1, !UPT ;  /* 0x80000009ff057290 */ /* 0x000fe40008ffe4ff */
[----:B------:R-:W-:Y:S02]  /*0590*/  USEL UR4, UR4, UR8, !UP0 ;  /* 0x0000000804047287 */ /* 0x000fe4000c000000 */
[----:B------:R-:W-:-:S09]  /*05a0*/  USEL UR5, UR5, UR9, !UP0 ;  /* 0x0000000905057287 */ /* 0x000fd2000c000000 */
[----:B------:R-:W0:Y:S08]  /*05b0*/  I2F.U64.RP R5, UR4 ;  /* 0x0000000400057d12 */ /* 0x000e300008309000 */
[----:B0-----:R-:W0:Y:S02]  /*05c0*/  MUFU.RCP R5, R5 ;  /* 0x0000000500057308 */ /* 0x001e240000001000 */
[----:B0-----:R-:W-:-:S06]  /*05d0*/  VIADD R6, R5, 0x1ffffffe ;  /* 0x1ffffffe05067836 */ /* 0x001fcc0000000000 */
[----:B------:R-:W0:Y:S02]  /*05e0*/  F2I.U64.TRUNC R6, R6 ;  /* 0x0000000600067311 */ /* 0x000e24000020d800 */
[----:B0-----:R-:W-:-:S04]  /*05f0*/  IMAD.WIDE.U32 R8, R6, UR4, RZ ;  /* 0x0000000406087c25 */ /* 0x001fc8000f8e00ff */
[----:B------:R-:W-:Y:S01]  /*0600*/  IMAD R9, R6, UR5, R9 ;  /* 0x0000000506097c24 */ /* 0x000fe2000f8e0209 */
[----:B------:R-:W-:-:S03]  /*0610*/  IADD3 R11, P0, PT, RZ, -R8, RZ ;  /* 0x80000008ff0b7210 */ /* 0x000fc60007f1e0ff */
[----:B------:R-:W-:Y:S02]  /*0620*/  IMAD R9, R7, UR4, R9 ;  /* 0x0000000407097c24 */ /* 0x000fe4000f8e0209 */
[----:B------:R-:W-:-:S04]  /*0630*/  IMAD.HI.U32 R8, R6, R11, RZ ;  /* 0x0000000b06087227 */ /* 0x000fc800078e00ff */
[----:B------:R-:W-:Y:S01]  /*0640*/  IMAD.X R13, RZ, RZ, ~R9, P0 ;  /* 0x000000ffff0d7224 */ /* 0x000fe200000e0e09 */
[----:B------:R-:W-:-:S03]  /*0650*/  MOV R9, R6 ;  /* 0x0000000600097202 */ /* 0x000fc60000000f00 */
[-C--:B------:R-:W-:Y:S02]  /*0660*/  IMAD R15, R7, R13.reuse, RZ ;  /* 0x0000000d070f7224 */ /* 0x080fe400078e02ff */
[----:B------:R-:W-:-:S04]  /*0670*/  IMAD.WIDE.U32 R8, P0, R6, R13, R8 ;  /* 0x0000000d06087225 */ /* 0x000fc80007800008 */
[----:B------:R-:W-:-:S04]  /*0680*/  IMAD.HI.U32 R5, R7, R13, RZ ;  /* 0x0000000d07057227 */ /* 0x000fc800078e00ff */
[----:B------:R-:W-:Y:S01]  /*0690*/  IMAD.HI.U32 R8, P1, R7, R11, R8 ;  /* 0x0000000b07087227 */ /* 0x000fe20007820008 */
[----:B------:R-:W-:-:S03]  /*06a0*/  IADD3 R11, P4, PT, RZ, -R4, RZ ;  /* 0x80000004ff0b7210 */ /* 0x000fc60007f9e0ff */
[----:B------:R-:W-:Y:S01]  /*06b0*/  IMAD.X R5, R5, 0x1, R7, P0 ;  /* 0x0000000105057824 */ /* 0x000fe200000e0607 */
[----:B------:R-:W-:-:S04]  /*06c0*/  IADD3 R9, P2, PT, R15, R8, RZ ;  /* 0x000000080f097210 */ /* 0x000fc80007f5e0ff */
[----:B------:R-:W-:Y:S01]  /*06d0*/  IADD3.X R5, PT, PT, RZ, RZ, R5, P2, P1 ;  /* 0x000000ffff057210 */ /* 0x000fe200017e2405 */
[----:B------:R-:W-:Y:S01]  /*06e0*/  IMAD.WIDE.U32 R6, R9, UR4, RZ ;  /* 0x0000000409067c25 */ /* 0x000fe2000f8e00ff */
[----:B------:R-:W-:-:S03]  /*06f0*/  ISETP.GE.AND P1, PT, R2, RZ, PT ;  /* 0x000000ff0200720c */ /* 0x000fc60003f26270 */
[----:B------:R-:W-:Y:S01]  /*0700*/  IMAD R8, R9, UR5, R7 ;  /* 0x0000000509087c24 */ /* 0x000fe2000f8e0207 */
[----:B------:R-:W-:-:S03]  /*0710*/  IADD3 R7, P0, PT, RZ, -R6, RZ ;  /* 0x80000006ff077210 */ /* 0x000fc60007f1e0ff */
[----:B------:R-:W-:Y:S02]  /*0720*/  IMAD R6, R5, UR4, R8 ;  /* 0x0000000405067c24 */ /* 0x000fe4000f8e0208 */
[----:B------:R-:W-:-:S04]  /*0730*/  IMAD.HI.U32 R8, R9, R7, RZ ;  /* 0x0000000709087227 */ /* 0x000fc800078e00ff */
[----:B------:R-:W-:Y:S01]  /*0740*/  IMAD.X R10, RZ, RZ, ~R6, P0 ;  /* 0x000000ffff0a7224 */ /* 0x000fe200000e0e06 */
[----:B------:R-:W-:-:S03]  /*0750*/  SEL R6, R11, R4, !P1 ;  /* 0x000000040b067207 */ /* 0x000fc60004800000 */
[----:B------:R-:W-:-:S04]  /*0760*/  IMAD.WIDE.U32 R8, P0, R9, R10, R8 ;  /* 0x0000000a09087225 */ /* 0x000fc80007800008 */
[----:B------:R-:W-:-:S04]  /*0770*/  IMAD.HI.U32 R7, P2, R5, R7, R8 ;  /* 0x0000000705077227 */ /* 0x000fc80007840008 */
[CC--:B------:R-:W-:Y:S02]  /*0780*/  IMAD R8, R5.reuse, R10.reuse, RZ ;  /* 0x0000000a05087224 */ /* 0x0c0fe400078e02ff */
[----:B------:R-:W-:-:S03]  /*0790*/  IMAD.HI.U32 R10, R5, R10, RZ ;  /* 0x0000000a050a7227 */ /* 0x000fc600078e00ff */
[----:B------:R-:W-:Y:S01]  /*07a0*/  IADD3 R7, P3, PT, R8, R7, RZ ;  /* 0x0000000708077210 */ /* 0x000fe20007f7e0ff */
[----:B------:R-:W-:Y:S01]  /*07b0*/  IMAD.X R9, RZ, RZ, ~R2, P4 ;  /* 0x000000ffff097224 */ /* 0x000fe200020e0e02 */
[----:B------:R-:W-:-:S03]  /*07c0*/  IADD3.X R5, PT, PT, R10, R5, RZ, P0, !PT ;  /* 0x000000050a057210 */ /* 0x000fc600007fe4ff */
[----:B------:R-:W-:Y:S01]  /*07d0*/  IMAD.HI.U32 R4, R7, R6, RZ ;  /* 0x0000000607047227 */ /* 0x000fe200078e00ff */
[----:B------:R-:W-:Y:S02]  /*07e0*/  SEL R8, R9, R2, !P1 ;  /* 0x0000000209087207 */ /* 0x000fe40004800000 */
[----:B------:R-:W-:Y:S01]  /*07f0*/  IADD3.X R9, PT, PT, RZ, RZ, R5, P3, P2 ;  /* 0x000000ffff097210 */ /* 0x000fe20001fe4405 */
[----:B------:R-:W-:Y:S02]  /*0800*/  IMAD.MOV.U32 R5, RZ, RZ, RZ ;  /* 0x000000ffff057224 */ /* 0x000fe400078e00ff */
[----:B------:R-:W-:-:S04]  /*0810*/  IMAD.WIDE.U32 R4, R7, R8, R4 ;  /* 0x0000000807047225 */ /* 0x000fc800078e0004 */
[C---:B------:R-:W-:Y:S02]  /*0820*/  IMAD R7, R9.reuse, R8, RZ ;  /* 0x0000000809077224 */ /* 0x040fe400078e02ff */
[----:B------:R-:W-:-:S04]  /*0830*/  IMAD.HI.U32 R4, P0, R9, R6, R4 ;  /* 0x0000000609047227 */ /* 0x000fc80007800004 */
[----:B------:R-:W-:Y:S01]  /*0840*/  IMAD.HI.U32 R2, R9, R8, RZ ;  /* 0x0000000809027227 */ /* 0x000fe200078e00ff */
[----:B------:R-:W-:-:S03]  /*0850*/  IADD3 R7, P2, PT, R7, R4, RZ ;  /* 0x0000000407077210 */ /* 0x000fc60007f5e0ff */
[----:B------:R-:W-:Y:S02]  /*0860*/  IMAD.X R2, RZ, RZ, R2, P0 ;  /* 0x000000ffff027224 */ /* 0x000fe400000e0602 */
[----:B------:R-:W-:-:S03]  /*0870*/  IMAD.WIDE.U32 R4, R7, UR4, RZ ;  /* 0x0000000407047c25 */ /* 0x000fc6000f8e00ff */
[----:B------:R-:W-:Y:S01]  /*0880*/  IADD3.X R2, PT, PT, RZ, R2, RZ, P2, !PT ;  /* 0x00000002ff027210 */ /* 0x000fe200017fe4ff */
[----:B------:R-:W-:Y:S01]  /*0890*/  IMAD R7, R7, UR5, R5 ;  /* 0x0000000507077c24 */ /* 0x000fe2000f8e0205 */
[----:B------:R-:W-:-:S03]  /*08a0*/  IADD3 R6, P2, PT, -R4, R6, RZ ;  /* 0x0000000604067210 */ /* 0x000fc60007f5e1ff */
[----:B------:R-:W-:Y:S01]  /*08b0*/  IMAD R2, R2, UR4, R7 ;  /* 0x0000000402027c24 */ /* 0x000fe2000f8e0207 */
[----:B------:R-:W-:-:S03]  /*08c0*/  ISETP.GE.U32.AND P0, PT, R6, UR4, PT ;  /* 0x0000000406007c0c */ /* 0x000fc6000bf06070 */
[----:B------:R-:W-:Y:S01]  /*08d0*/  IMAD.X R7, R8, 0x1, ~R2, P2 ;  /* 0x0000000108077824 */ /* 0x000fe200010e0e02 */
[----:B------:R-:W-:-:S04]  /*08e0*/  IADD3 R5, P2, PT, R6, -UR4, RZ ;  /* 0x8000000406057c10 */ /* 0x000fc8000ff5e0ff */
[C---:B------:R-:W-:Y:S02]  /*08f0*/  ISETP.GE.U32.AND.EX P0, PT, R7.reuse, UR5, PT, P0 ;  /* 0x0000000507007c0c */ /* 0x040fe4000bf06100 */
[----:B------:R-:W-:Y:S02]  /*0900*/  IADD3.X R4, PT, PT, R7, ~UR5, RZ, P2, !PT ;  /* 0x8000000507047c10 */ /* 0x000fe400097fe4ff */
[----:B------:R-:W-:Y:S02]  /*0910*/  SEL R5, R5, R6, P0 ;  /* 0x0000000605057207 */ /* 0x000fe40000000000 */
[----:B------:R-:W-:Y:S02]  /*0920*/  SEL R4, R4, R7, P0 ;  /* 0x0000000704047207 */ /* 0x000fe40000000000 */
[C---:B------:R-:W-:Y:S02]  /*0930*/  ISETP.GE.U32.AND P0, PT, R5.reuse, UR4, PT ;  /* 0x0000000405007c0c */ /* 0x040fe4000bf06070 */
[----:B------:R-:W-:-:S02]  /*0940*/  IADD3 R2, P2, PT, R5, -UR4, RZ ;  /* 0x8000000405027c10 */ /* 0x000fc4000ff5e0ff */
[C---:B------:R-:W-:Y:S02]  /*0950*/  ISETP.GE.U32.AND.EX P0, PT, R4.reuse, UR5, PT, P0 ;  /* 0x0000000504007c0c */ /* 0x040fe4000bf06100 */
[----:B------:R-:W-:Y:S02]  /*0960*/  IADD3.X R7, PT, PT, R4, ~UR5, RZ, P2, !PT ;  /* 0x8000000504077c10 */ /* 0x000fe400097fe4ff */
[----:B------:R-:W-:Y:S02]  /*0970*/  SEL R2, R2, R5, P0 ;  /* 0x0000000502027207 */ /* 0x000fe40000000000 */
[----:B------:R-:W-:Y:S02]  /*0980*/  SEL R7, R7, R4, P0 ;  /* 0x0000000407077207 */ /* 0x000fe40000000000 */
[----:B------:R-:W-:Y:S02]  /*0990*/  IADD3 R5, P2, PT, RZ, -R2, RZ ;  /* 0x80000002ff057210 */ /* 0x000fe40007f5e0ff */
[----:B------:R-:W-:-:S02]  /*09a0*/  ISETP.NE.U32.AND P0, PT, RZ, UR8, PT ;  /* 0x00000008ff007c0c */ /* 0x000fc4000bf05070 */
[----:B------:R-:W-:Y:S01]  /*09b0*/  SEL R2, R5, R2, !P1 ;  /* 0x0000000205027207 */ /* 0x000fe20004800000 */
[----:B------:R-:W-:Y:S01]  /*09c0*/  IMAD.X R4, RZ, RZ, ~R7, P2 ;  /* 0x000000ffff047224 */ /* 0x000fe200010e0e07 */
[----:B------:R-:W-:Y:S01]  /*09d0*/  ISETP.NE.AND.EX P0, PT, RZ, UR9, PT, P0 ;  /* 0x00000009ff007c0c */ /* 0x000fe2000bf05300 */
[----:B------:R-:W-:-:S03]  /*09e0*/  IMAD.MOV.U32 R5, RZ, RZ, 0x0 ;  /* 0x00000000ff057424 */ /* 0x000fc600078e00ff */
[----:B------:R-:W-:Y:S02]  /*09f0*/  SEL R7, R4, R7, !P1 ;  /* 0x0000000704077207 */ /* 0x000fe40004800000 */
[----:B------:R-:W-:Y:S02]  /*0a00*/  MOV R4, R0 ;  /* 0x0000000000047202 */ /* 0x000fe40000000f00 */
[----:B------:R-:W-:Y:S02]  /*0a10*/  SEL R2, R2, 0xffffffff, P0 ;  /* 0xffffffff02027807 */ /* 0x000fe40000000000 */
[----:B------:R-:W-:Y:S01]  /*0a20*/  SEL R7, R7, 0xffffffff, P0 ;  /* 0xffffffff07077807 */ /* 0x000fe20000000000 */
[----:B------:R-:W-:Y:S06]  /*0a30*/  RET.REL.NODEC R4 `(_Z12shiftIndicesPllll) ;  /* 0xfffffff404707950 */ /* 0x000fec0003c3ffff */
.L_x_6:
[----:B------:R-:W-:-:S00]  /*0a40*/  BRA `(.L_x_6) ;  /* 0xfffffffc00fc7947 */ /* 0x000fc0000383ffff */
[----:B------:R-:W-:-:S00]  /*0a50*/  NOP ;  /* 0x0000000000007918 */ /* 0x000fc00000000000 */
        /* <DEDUP_REMOVED lines=10> */
.L_x_7:


//--------------------- .nv.shared.reserved.0     --------------------------
	.section	.nv.shared.reserved.0,"aw",@nobits
	.weak		__nv_reservedSMEM_offset_0_alias
	.size		__nv_reservedSMEM_offset_0_alias, 0, 64
	.other		__nv_reservedSMEM_offset_0_alias,@"STO_CUDA_RESERVED_SHARED STV_DEFAULT"
__nv_reservedSMEM_offset_0_alias:
	.zero		0
	.zero		64


//--------------------- .nv.constant0._Z12shiftIndicesPllll --------------------------
	.section	.nv.constant0._Z12shiftIndicesPllll,"a",@progbits
	.sectionflags	@""
	.align	4
.nv.constant0._Z12shiftIndicesPllll:
	.zero		928


//--------------------- SYMBOLS --------------------------

	.type		.nv.reservedSmem.offset0,@object
	.size		.nv.reservedSmem.offset0,0x4
